	.headerflags	@"EF_CUDA_TEXMODE_UNIFIED EF_CUDA_64BIT_ADDRESS EF_CUDA_SM89 EF_CUDA_VIRTUAL_SM(EF_CUDA_SM89)"
	.elftype	@"ET_EXEC"


//--------------------- .nv.info                  --------------------------
	.section	.nv.info,"",@"SHT_CUDA_INFO"
	.align	4


	//----- nvinfo : EIATTR_REGCOUNT
	.align		4
        /*0000*/ 	.byte	0x04, 0x2f
        /*0002*/ 	.short	(.L_1 - .L_0)
	.align		4
.L_0:
        /*0004*/ 	.word	index@(triton_per_fused_add_expand_mul_neg_pow_select_sum_unsqueeze_49)
        /*0008*/ 	.word	0x00000013


	//----- nvinfo : EIATTR_FRAME_SIZE
	.align		4
.L_1:
        /*000c*/ 	.byte	0x04, 0x11
        /*000e*/ 	.short	(.L_3 - .L_2)
	.align		4
.L_2:
        /*0010*/ 	.word	index@(triton_per_fused_add_expand_mul_neg_pow_select_sum_unsqueeze_49)
        /*0014*/ 	.word	0x00000000


	//----- nvinfo : EIATTR_MIN_STACK_SIZE
	.align		4
.L_3:
        /*0018*/ 	.byte	0x04, 0x12
        /*001a*/ 	.short	(.L_5 - .L_4)
	.align		4
.L_4:
        /*001c*/ 	.word	index@(triton_per_fused_add_expand_mul_neg_pow_select_sum_unsqueeze_49)
        /*0020*/ 	.word	0x00000000
.L_5:


//--------------------- .nv.info.triton_per_fused_add_expand_mul_neg_pow_select_sum_unsqueeze_49 --------------------------
	.section	.nv.info.triton_per_fused_add_expand_mul_neg_pow_select_sum_unsqueeze_49,"",@"SHT_CUDA_INFO"
	.sectionflags	@""
	.align	4


	//----- nvinfo : EIATTR_CUDA_API_VERSION
	.align		4
        /*0000*/ 	.byte	0x04, 0x37
        /*0002*/ 	.short	(.L_7 - .L_6)
.L_6:
        /*0004*/ 	.word	0x00000080


	//----- nvinfo : EIATTR_PARAM_CBANK
	.align		4
.L_7:
        /*0008*/ 	.byte	0x04, 0x0a
        /*000a*/ 	.short	(.L_9 - .L_8)
	.align		4
.L_8:
        /*000c*/ 	.word	index@(.nv.constant0.triton_per_fused_add_expand_mul_neg_pow_select_sum_unsqueeze_49)
        /*0010*/ 	.short	0x0160
        /*0012*/ 	.short	0x0030


	//----- nvinfo : EIATTR_CBANK_PARAM_SIZE
	.align		4
.L_9:
        /*0014*/ 	.byte	0x03, 0x19
        /*0016*/ 	.short	0x0030


	//----- nvinfo : EIATTR_KPARAM_INFO
	.align		4
        /*0018*/ 	.byte	0x04, 0x17
        /*001a*/ 	.short	(.L_11 - .L_10)
.L_10:
        /*001c*/ 	.word	0x00000000
        /*0020*/ 	.short	0x0005
        /*0022*/ 	.short	0x0028
        /*0024*/ 	.byte	0x00, 0xf4, 0x21, 0x00


	//----- nvinfo : EIATTR_KPARAM_INFO
	.align		4
.L_11:
        /*0028*/ 	.byte	0x04, 0x17
        /*002a*/ 	.short	(.L_13 - .L_12)
.L_12:
        /*002c*/ 	.word	0x00000000
        /*0030*/ 	.short	0x0004
        /*0032*/ 	.short	0x0020
        /*0034*/ 	.byte	0x00, 0xf0, 0x11, 0x00


	//----- nvinfo : EIATTR_KPARAM_INFO
	.align		4
.L_13:
        /*0038*/ 	.byte	0x04, 0x17
        /*003a*/ 	.short	(.L_15 - .L_14)
.L_14:
        /*003c*/ 	.word	0x00000000
        /*0040*/ 	.short	0x0003
        /*0042*/ 	.short	0x0018
        /*0044*/ 	.byte	0x00, 0xf4, 0x21, 0x00


	//----- nvinfo : EIATTR_KPARAM_INFO
	.align		4
.L_15:
        /*0048*/ 	.byte	0x04, 0x17
        /*004a*/ 	.short	(.L_17 - .L_16)
.L_16:
        /*004c*/ 	.word	0x00000000
        /*0050*/ 	.short	0x0002
        /*0052*/ 	.short	0x0010
        /*0054*/ 	.byte	0x00, 0xf4, 0x21, 0x00


	//----- nvinfo : EIATTR_KPARAM_INFO
	.align		4
.L_17:
        /*0058*/ 	.byte	0x04, 0x17
        /*005a*/ 	.short	(.L_19 - .L_18)
.L_18:
        /*005c*/ 	.word	0x00000000
        /*0060*/ 	.short	0x0001
        /*0062*/ 	.short	0x0008
        /*0064*/ 	.byte	0x00, 0xf4, 0x21, 0x00


	//----- nvinfo : EIATTR_KPARAM_INFO
	.align		4
.L_19:
        /*0068*/ 	.byte	0x04, 0x17
        /*006a*/ 	.short	(.L_21 - .L_20)
.L_20:
        /*006c*/ 	.word	0x00000000
        /*0070*/ 	.short	0x0000
        /*0072*/ 	.short	0x0000
        /*0074*/ 	.byte	0x00, 0xf4, 0x21, 0x00


	//----- nvinfo : EIATTR_MAXREG_COUNT
	.align		4
.L_21:
        /*0078*/ 	.byte	0x03, 0x1b
        /*007a*/ 	.short	0x00ff


	//----- nvinfo : EIATTR_COOP_GROUP_MASK_REGIDS
	.align		4
        /*007c*/ 	.byte	0x04, 0x29
        /*007e*/ 	.short	(.L_23 - .L_22)


	//   ....[0]....
.L_22:
        /*0080*/ 	.word	0xffffffff


	//   ....[1]....
        /*0084*/ 	.word	0xffffffff


	//   ....[2]....
        /*0088*/ 	.word	0xffffffff


	//   ....[3]....
        /*008c*/ 	.word	0xffffffff


	//   ....[4]....
        /*0090*/ 	.word	0xffffffff


	//   ....[5]....
        /*0094*/ 	.word	0xffffffff


	//----- nvinfo : EIATTR_COOP_GROUP_INSTR_OFFSETS
	.align		4
.L_23:
        /*0098*/ 	.byte	0x04, 0x28
        /*009a*/ 	.short	(.L_25 - .L_24)


	//   ....[0]....
.L_24:
        /*009c*/ 	.word	0x00000110


	//   ....[1]....
        /*00a0*/ 	.word	0x00000130


	//   ....[2]....
        /*00a4*/ 	.word	0x00000150


	//   ....[3]....
        /*00a8*/ 	.word	0x00000170


	//   ....[4]....
        /*00ac*/ 	.word	0x00000190


	//   ....[5]....
        /*00b0*/ 	.word	0x00000230


	//----- nvinfo : EIATTR_EXIT_INSTR_OFFSETS
	.align		4
.L_25:
        /*00b4*/ 	.byte	0x04, 0x1c
        /*00b6*/ 	.short	(.L_27 - .L_26)


	//   ....[0]....
.L_26:
        /*00b8*/ 	.word	0x00000300


	//----- nvinfo : EIATTR_REQNTID
	.align		4
.L_27:
        /*00bc*/ 	.byte	0x04, 0x10
        /*00be*/ 	.short	(.L_29 - .L_28)
.L_28:
        /*00c0*/ 	.word	0x00000040
        /*00c4*/ 	.word	0x00000001
        /*00c8*/ 	.word	0x00000001
.L_29:


//--------------------- .nv.callgraph             --------------------------
	.section	.nv.callgraph,"",@"SHT_CUDA_CALLGRAPH"
	.align	4
	.sectionentsize	8
	.align		4
        /*0000*/ 	.word	0x00000000
	.align		4
        /*0004*/ 	.word	0xffffffff
	.align		4
        /*0008*/ 	.word	0x00000000
	.align		4
        /*000c*/ 	.word	0xfffffffe
	.align		4
        /*0010*/ 	.word	0x00000000
	.align		4
        /*0014*/ 	.word	0xfffffffd
	.align		4
        /*0018*/ 	.word	0x00000000
	.align		4
        /*001c*/ 	.word	0xfffffffc


//--------------------- .nv.rel.action            --------------------------
	.section	.nv.rel.action,"",@"SHT_CUDA_RELOCINFO"
	.align	8
	.sectionentsize	8
        /*0000*/ 	.byte	0x73, 0x00, 0x00, 0x00, 0x00, 0x00, 0x00, 0x00, 0x00, 0x00, 0x00, 0x11, 0x25, 0x00, 0x05, 0x36


//--------------------- .nv.constant0.triton_per_fused_add_expand_mul_neg_pow_select_sum_unsqueeze_49 --------------------------
	.section	.nv.constant0.triton_per_fused_add_expand_mul_neg_pow_select_sum_unsqueeze_49,"a",@progbits
	.sectionflags	@""
	.align	4
.nv.constant0.triton_per_fused_add_expand_mul_neg_pow_select_sum_unsqueeze_49:
	.zero		400


//--------------------- .text.triton_per_fused_add_expand_mul_neg_pow_select_sum_unsqueeze_49 --------------------------
	.section	.text.triton_per_fused_add_expand_mul_neg_pow_select_sum_unsqueeze_49,"ax",@progbits
	.sectionflags	@"SHF_BARRIERS=1"
	.sectioninfo	@"SHI_REGISTERS=19"
	.align	128
        .global         triton_per_fused_add_expand_mul_neg_pow_select_sum_unsqueeze_49
        .type           triton_per_fused_add_expand_mul_neg_pow_select_sum_unsqueeze_49,@function
        .size           triton_per_fused_add_expand_mul_neg_pow_select_sum_unsqueeze_49,(.L_x_1 - triton_per_fused_add_expand_mul_neg_pow_select_sum_unsqueeze_49)
        .other          triton_per_fused_add_expand_mul_neg_pow_select_sum_unsqueeze_49,@"STO_CUDA_ENTRY STV_DEFAULT"
triton_per_fused_add_expand_mul_neg_pow_select_sum_unsqueeze_49:
.text.triton_per_fused_add_expand_mul_neg_pow_select_sum_unsqueeze_49:
[----:B------:R-:W-:Y:S02]  /*0000*/  MOV R1, c[0x0][0x28] ;  /* 0x00000a0000017a02 */ /* 0x000fe40000000f00 */
[----:B------:R-:W0:Y:S01]  /*0010*/  S2R R16, SR_TID.X ;  /* 0x0000000000107919 */ /* 0x000e220000002100 */
[----:B------:R-:W-:Y:S01]  /*0020*/  MOV R3, 0x4 ;  /* 0x0000000400037802 */ /* 0x000fe20000000f00 */
[----:B------:R-:W-:Y:S01]  /*0030*/  ULDC.64 UR4, c[0x0][0x118] ;  /* 0x0000460000047ab9 */ /* 0x000fe20000000a00 */
[----:B0-----:R-:W-:-:S05]  /*0040*/  LOP3.LUT R2, R16, 0x3f, RZ, 0xc0, !PT ;  /* 0x0000003f10027812 */ /* 0x001fca00078ec0ff */
[----:B------:R-:W-:-:S04]  /*0050*/  IMAD.WIDE.U32 R4, R2, R3, c[0x0][0x168] ;  /* 0x00005a0002047625 */ /* 0x000fc800078e0003 */
[CC--:B------:R-:W-:Y:S02]  /*0060*/  IMAD.WIDE.U32 R6, R2.reuse, R3.reuse, c[0x0][0x170] ;  /* 0x00005c0002067625 */ /* 0x0c0fe400078e0003 */
[----:B------:R-:W2:Y:S04]  /*0070*/  LDG.E R4, [R4.64] ;  /* 0x0000000404047981 */ /* 0x000ea8000c1e1900 */
[----:B------:R-:W2:Y:S01]  /*0080*/  LDG.E R7, [R6.64+0x1800] ;  /* 0x0018000406077981 */ /* 0x000ea2000c1e1900 */
[----:B------:R-:W-:Y:S01]  /*0090*/  MOV R8, c[0x0][0x178] ;  /* 0x00005e0000087a02 */ /* 0x000fe20000000f00 */
[----:B------:R-:W-:Y:S01]  /*00a0*/  IMAD.WIDE.U32 R2, R2, R3, c[0x0][0x160] ;  /* 0x0000580002027625 */ /* 0x000fe200078e0003 */
[----:B------:R-:W-:-:S04]  /*00b0*/  MOV R9, c[0x0][0x17c] ;  /* 0x00005f0000097a02 */ /* 0x000fc80000000f00 */
[----:B------:R-:W3:Y:S04]  /*00c0*/  LDG.E R11, [R2.64] ;  /* 0x00000004020b7981 */ /* 0x000ee8000c1e1900 */
[----:B------:R0:W4:Y:S01]  /*00d0*/  LDG.E R8, [R8.64] ;  /* 0x0000000408087981 */ /* 0x000122000c1e1900 */
[C---:B------:R-:W-:Y:S02]  /*00e0*/  LOP3.LUT P0, RZ, R16.reuse, 0x1f, RZ, 0xc0, !PT ;  /* 0x0000001f10ff7812 */ /* 0x040fe4000780c0ff */
[----:B------:R-:W-:Y:S01]  /*00f0*/  ISETP.GE.AND P1, PT, R16, 0x2, PT ;  /* 0x000000021000780c */ /* 0x000fe20003f26270 */
[----:B--2---:R-:W-:-:S05]  /*0100*/  FMUL R0, R4, R7 ;  /* 0x0000000704007220 */ /* 0x004fca0000400000 */
[----:B------:R-:W1:Y:S02]  /*0110*/  SHFL.BFLY PT, R13, R0, 0x10, 0x1f ;  /* 0x0e001f00000d7f89 */ /* 0x000e6400000e0000 */
[----:B-1----:R-:W-:-:S05]  /*0120*/  FFMA R13, R4, R7, R13 ;  /* 0x00000007040d7223 */ /* 0x002fca000000000d */
[----:B------:R-:W1:Y:S02]  /*0130*/  SHFL.BFLY PT, R10, R13, 0x8, 0x1f ;  /* 0x0d001f000d0a7f89 */ /* 0x000e6400000e0000 */
[----:B-1----:R-:W-:-:S05]  /*0140*/  FADD R10, R13, R10 ;  /* 0x0000000a0d0a7221 */ /* 0x002fca0000000000 */
[----:B------:R-:W1:Y:S02]  /*0150*/  SHFL.BFLY PT, R5, R10, 0x4, 0x1f ;  /* 0x0c801f000a057f89 */ /* 0x000e6400000e0000 */
[----:B-1----:R-:W-:-:S05]  /*0160*/  FADD R5, R10, R5 ;  /* 0x000000050a057221 */ /* 0x002fca0000000000 */
[----:B------:R-:W1:Y:S02]  /*0170*/  SHFL.BFLY PT, R6, R5, 0x2, 0x1f ;  /* 0x0c401f0005067f89 */ /* 0x000e6400000e0000 */
[----:B-1----:R-:W-:-:S05]  /*0180*/  FADD R6, R5, R6 ;  /* 0x0000000605067221 */ /* 0x002fca0000000000 */
[----:B0-----:R-:W0:Y:S01]  /*0190*/  SHFL.BFLY PT, R9, R6, 0x1, 0x1f ;  /* 0x0c201f0006097f89 */ /* 0x001e2200000e0000 */
[----:B------:R-:W-:-:S04]  /*01a0*/  SHF.R.U32.HI R0, RZ, 0x3, R16 ;  /* 0x00000003ff007819 */ /* 0x000fc80000011610 */
[----:B------:R-:W-:Y:S01]  /*01b0*/  LOP3.LUT R12, R0, 0x4, RZ, 0xc0, !PT ;  /* 0x00000004000c7812 */ /* 0x000fe200078ec0ff */
[----:B0-----:R-:W-:-:S05]  /*01c0*/  FADD R9, R6, R9 ;  /* 0x0000000906097221 */ /* 0x001fca0000000000 */
[----:B------:R-:W-:Y:S04]  /*01d0*/  @!P0 STS [R12], R9 ;  /* 0x000000090c008388 */ /* 0x000fe80000000800 */
[----:B------:R-:W-:Y:S06]  /*01e0*/  BAR.SYNC.DEFER_BLOCKING 0x0 ;  /* 0x0000000000007b1d */ /* 0x000fec0000010000 */
[----:B------:R-:W0:Y:S01]  /*01f0*/  @!P1 LDS R14, [R16.X4] ;  /* 0x00000000100e9984 */ /* 0x000e220000004800 */
[----:B------:R-:W-:-:S04]  /*0200*/  LOP3.LUT R0, R16, 0x1, RZ, 0xc0, !PT ;  /* 0x0000000110007812 */ /* 0x000fc800078ec0ff */
[----:B------:R-:W-:-:S04]  /*0210*/  ISETP.NE.U32.AND P0, PT, R0, 0x1, PT ;  /* 0x000000010000780c */ /* 0x000fc80003f05070 */
[----:B------:R-:W-:Y:S01]  /*0220*/  ISETP.LT.AND P0, PT, R16, 0x2, P0 ;  /* 0x000000021000780c */ /* 0x000fe20000701270 */
[----:B0-----:R-:W0:Y:S02]  /*0230*/  SHFL.BFLY PT, R5, R14, 0x1, 0x1f ;  /* 0x0c201f000e057f89 */ /* 0x001e2400000e0000 */
[----:B0-----:R-:W-:-:S10]  /*0240*/  FADD R5, R14, R5 ;  /* 0x000000050e057221 */ /* 0x001fd40000000000 */
[----:B------:R-:W-:Y:S04]  /*0250*/  @P0 STS [R16.X4], R5 ;  /* 0x0000000510000388 */ /* 0x000fe80000004800 */
[----:B------:R-:W-:Y:S06]  /*0260*/  BAR.SYNC.DEFER_BLOCKING 0x0 ;  /* 0x0000000000007b1d */ /* 0x000fec0000010000 */
[----:B------:R-:W0:Y:S01]  /*0270*/  LDS R0, [RZ] ;  /* 0x00000000ff007984 */ /* 0x000e220000000800 */
[C---:B----4-:R-:W-:Y:S01]  /*0280*/  FADD R6, R8.reuse, R8 ;  /* 0x0000000808067221 */ /* 0x050fe20000000000 */
[----:B------:R-:W-:Y:S01]  /*0290*/  FMUL R9, R8, R8 ;  /* 0x0000000808097220 */ /* 0x000fe20000400000 */
[----:B------:R-:W-:-:S02]  /*02a0*/  FADD R7, R7, R7 ;  /* 0x0000000707077221 */ /* 0x000fc40000000000 */
[----:B---3--:R-:W-:Y:S01]  /*02b0*/  FFMA R6, R4, R6, R11 ;  /* 0x0000000604067223 */ /* 0x008fe2000000000b */
[----:B0-----:R-:W-:-:S04]  /*02c0*/  FFMA R0, R0, -2, RZ ;  /* 0xc000000000007823 */ /* 0x001fc800000000ff */
[----:B------:R-:W-:-:S04]  /*02d0*/  FMUL R9, R0, R9 ;  /* 0x0000000900097220 */ /* 0x000fc80000400000 */
[----:B------:R-:W-:-:S05]  /*02e0*/  FFMA R7, R9, R7, R6 ;  /* 0x0000000709077223 */ /* 0x000fca0000000006 */
[----:B------:R-:W-:Y:S01]  /*02f0*/  STG.E [R2.64], R7 ;  /* 0x0000000702007986 */ /* 0x000fe2000c101904 */
[----:B------:R-:W-:Y:S05]  /*0300*/  EXIT ;  /* 0x000000000000794d */ /* 0x000fea0003800000 */
.L_x_0:
[----:B------:R-:W-:-:S00]  /*0310*/  BRA `(.L_x_0) ;  /* 0xfffffff000007947 */ /* 0x000fc0000383ffff */
[----:B------:R-:W-:-:S00]  /*0320*/  NOP ;  /* 0x0000000000007918 */ /* 0x000fc00000000000 */
        /* <DEDUP_REMOVED lines=13> */
.L_x_1:


//--------------------- .nv.shared.triton_per_fused_add_expand_mul_neg_pow_select_sum_unsqueeze_49 --------------------------
	.section	.nv.shared.triton_per_fused_add_expand_mul_neg_pow_select_sum_unsqueeze_49,"aw",@nobits
	.sectionflags	@""
	.align	16
